//
// Generated by NVIDIA NVVM Compiler
//
// Compiler Build ID: CL-36424714
// Cuda compilation tools, release 13.0, V13.0.88
// Based on NVVM 20.0.0
//

.version 9.0
.target sm_100
.address_size 64

	// .globl	_Z8getmaxcuPjii
// _ZZ8getmaxcuPjiiE12localBiggest has been demoted

.visible .entry _Z8getmaxcuPjii(
	.param .u64 .ptr .align 1 _Z8getmaxcuPjii_param_0,
	.param .u32 _Z8getmaxcuPjii_param_1,
	.param .u32 _Z8getmaxcuPjii_param_2
)
{
	.reg .pred 	%p<6>;
	.reg .b32 	%r<76>;
	.reg .b64 	%rd<7>;
	// demoted variable
	.shared .align 4 .b8 _ZZ8getmaxcuPjiiE12localBiggest[128];
	ld.param.u64 	%rd2, [_Z8getmaxcuPjii_param_0];
	ld.param.u32 	%r5, [_Z8getmaxcuPjii_param_1];
	cvta.to.global.u64 	%rd1, %rd2;
	mov.u32 	%r1, %tid.x;
	setp.ne.s32 	%p1, %r1, 0;
	@%p1 bra 	$L__BB0_2;
	mov.b32 	%r6, 0;
	st.shared.u32 	[_ZZ8getmaxcuPjiiE12localBiggest], %r6;
	st.shared.u32 	[_ZZ8getmaxcuPjiiE12localBiggest+4], %r6;
	st.shared.u32 	[_ZZ8getmaxcuPjiiE12localBiggest+8], %r6;
	st.shared.u32 	[_ZZ8getmaxcuPjiiE12localBiggest+12], %r6;
	st.shared.u32 	[_ZZ8getmaxcuPjiiE12localBiggest+16], %r6;
	st.shared.u32 	[_ZZ8getmaxcuPjiiE12localBiggest+20], %r6;
	st.shared.u32 	[_ZZ8getmaxcuPjiiE12localBiggest+24], %r6;
	st.shared.u32 	[_ZZ8getmaxcuPjiiE12localBiggest+28], %r6;
	st.shared.u32 	[_ZZ8getmaxcuPjiiE12localBiggest+32], %r6;
	st.shared.u32 	[_ZZ8getmaxcuPjiiE12localBiggest+36], %r6;
	st.shared.u32 	[_ZZ8getmaxcuPjiiE12localBiggest+40], %r6;
	st.shared.u32 	[_ZZ8getmaxcuPjiiE12localBiggest+44], %r6;
	st.shared.u32 	[_ZZ8getmaxcuPjiiE12localBiggest+48], %r6;
	st.shared.u32 	[_ZZ8getmaxcuPjiiE12localBiggest+52], %r6;
	st.shared.u32 	[_ZZ8getmaxcuPjiiE12localBiggest+56], %r6;
	st.shared.u32 	[_ZZ8getmaxcuPjiiE12localBiggest+60], %r6;
	st.shared.u32 	[_ZZ8getmaxcuPjiiE12localBiggest+64], %r6;
	st.shared.u32 	[_ZZ8getmaxcuPjiiE12localBiggest+68], %r6;
	st.shared.u32 	[_ZZ8getmaxcuPjiiE12localBiggest+72], %r6;
	st.shared.u32 	[_ZZ8getmaxcuPjiiE12localBiggest+76], %r6;
	st.shared.u32 	[_ZZ8getmaxcuPjiiE12localBiggest+80], %r6;
	st.shared.u32 	[_ZZ8getmaxcuPjiiE12localBiggest+84], %r6;
	st.shared.u32 	[_ZZ8getmaxcuPjiiE12localBiggest+88], %r6;
	st.shared.u32 	[_ZZ8getmaxcuPjiiE12localBiggest+92], %r6;
	st.shared.u32 	[_ZZ8getmaxcuPjiiE12localBiggest+96], %r6;
	st.shared.u32 	[_ZZ8getmaxcuPjiiE12localBiggest+100], %r6;
	st.shared.u32 	[_ZZ8getmaxcuPjiiE12localBiggest+104], %r6;
	st.shared.u32 	[_ZZ8getmaxcuPjiiE12localBiggest+108], %r6;
	st.shared.u32 	[_ZZ8getmaxcuPjiiE12localBiggest+112], %r6;
	st.shared.u32 	[_ZZ8getmaxcuPjiiE12localBiggest+116], %r6;
	st.shared.u32 	[_ZZ8getmaxcuPjiiE12localBiggest+120], %r6;
	st.shared.u32 	[_ZZ8getmaxcuPjiiE12localBiggest+124], %r6;
$L__BB0_2:
	bar.sync 	0;
	mov.u32 	%r2, %ctaid.x;
	mov.u32 	%r7, %ntid.x;
	mad.lo.s32 	%r8, %r2, %r7, %r1;
	mul.wide.s32 	%rd3, %r8, 4;
	add.s64 	%rd4, %rd1, %rd3;
	ld.global.u32 	%r3, [%rd4];
	shr.u32 	%r9, %r1, 3;
	and.b32  	%r10, %r9, 124;
	mov.u32 	%r11, _ZZ8getmaxcuPjiiE12localBiggest;
	add.s32 	%r4, %r11, %r10;
	ld.shared.u32 	%r12, [%r4];
	setp.le.u32 	%p2, %r3, %r12;
	setp.ge.s32 	%p3, %r8, %r5;
	or.pred  	%p4, %p3, %p2;
	@%p4 bra 	$L__BB0_4;
	st.shared.u32 	[%r4], %r3;
$L__BB0_4:
	setp.ne.s32 	%p5, %r1, 0;
	bar.sync 	0;
	@%p5 bra 	$L__BB0_6;
	ld.shared.u32 	%r13, [_ZZ8getmaxcuPjiiE12localBiggest];
	ld.shared.u32 	%r14, [_ZZ8getmaxcuPjiiE12localBiggest+4];
	max.s32 	%r15, %r13, %r14;
	ld.shared.u32 	%r16, [_ZZ8getmaxcuPjiiE12localBiggest+8];
	max.s32 	%r17, %r15, %r16;
	ld.shared.u32 	%r18, [_ZZ8getmaxcuPjiiE12localBiggest+12];
	max.s32 	%r19, %r17, %r18;
	ld.shared.u32 	%r20, [_ZZ8getmaxcuPjiiE12localBiggest+16];
	max.s32 	%r21, %r19, %r20;
	ld.shared.u32 	%r22, [_ZZ8getmaxcuPjiiE12localBiggest+20];
	max.s32 	%r23, %r21, %r22;
	ld.shared.u32 	%r24, [_ZZ8getmaxcuPjiiE12localBiggest+24];
	max.s32 	%r25, %r23, %r24;
	ld.shared.u32 	%r26, [_ZZ8getmaxcuPjiiE12localBiggest+28];
	max.s32 	%r27, %r25, %r26;
	ld.shared.u32 	%r28, [_ZZ8getmaxcuPjiiE12localBiggest+32];
	max.s32 	%r29, %r27, %r28;
	ld.shared.u32 	%r30, [_ZZ8getmaxcuPjiiE12localBiggest+36];
	max.s32 	%r31, %r29, %r30;
	ld.shared.u32 	%r32, [_ZZ8getmaxcuPjiiE12localBiggest+40];
	max.s32 	%r33, %r31, %r32;
	ld.shared.u32 	%r34, [_ZZ8getmaxcuPjiiE12localBiggest+44];
	max.s32 	%r35, %r33, %r34;
	ld.shared.u32 	%r36, [_ZZ8getmaxcuPjiiE12localBiggest+48];
	max.s32 	%r37, %r35, %r36;
	ld.shared.u32 	%r38, [_ZZ8getmaxcuPjiiE12localBiggest+52];
	max.s32 	%r39, %r37, %r38;
	ld.shared.u32 	%r40, [_ZZ8getmaxcuPjiiE12localBiggest+56];
	max.s32 	%r41, %r39, %r40;
	ld.shared.u32 	%r42, [_ZZ8getmaxcuPjiiE12localBiggest+60];
	max.s32 	%r43, %r41, %r42;
	ld.shared.u32 	%r44, [_ZZ8getmaxcuPjiiE12localBiggest+64];
	max.s32 	%r45, %r43, %r44;
	ld.shared.u32 	%r46, [_ZZ8getmaxcuPjiiE12localBiggest+68];
	max.s32 	%r47, %r45, %r46;
	ld.shared.u32 	%r48, [_ZZ8getmaxcuPjiiE12localBiggest+72];
	max.s32 	%r49, %r47, %r48;
	ld.shared.u32 	%r50, [_ZZ8getmaxcuPjiiE12localBiggest+76];
	max.s32 	%r51, %r49, %r50;
	ld.shared.u32 	%r52, [_ZZ8getmaxcuPjiiE12localBiggest+80];
	max.s32 	%r53, %r51, %r52;
	ld.shared.u32 	%r54, [_ZZ8getmaxcuPjiiE12localBiggest+84];
	max.s32 	%r55, %r53, %r54;
	ld.shared.u32 	%r56, [_ZZ8getmaxcuPjiiE12localBiggest+88];
	max.s32 	%r57, %r55, %r56;
	ld.shared.u32 	%r58, [_ZZ8getmaxcuPjiiE12localBiggest+92];
	max.s32 	%r59, %r57, %r58;
	ld.shared.u32 	%r60, [_ZZ8getmaxcuPjiiE12localBiggest+96];
	max.s32 	%r61, %r59, %r60;
	ld.shared.u32 	%r62, [_ZZ8getmaxcuPjiiE12localBiggest+100];
	max.s32 	%r63, %r61, %r62;
	ld.shared.u32 	%r64, [_ZZ8getmaxcuPjiiE12localBiggest+104];
	max.s32 	%r65, %r63, %r64;
	ld.shared.u32 	%r66, [_ZZ8getmaxcuPjiiE12localBiggest+108];
	max.s32 	%r67, %r65, %r66;
	ld.shared.u32 	%r68, [_ZZ8getmaxcuPjiiE12localBiggest+112];
	max.s32 	%r69, %r67, %r68;
	ld.shared.u32 	%r70, [_ZZ8getmaxcuPjiiE12localBiggest+116];
	max.s32 	%r71, %r69, %r70;
	ld.shared.u32 	%r72, [_ZZ8getmaxcuPjiiE12localBiggest+120];
	max.s32 	%r73, %r71, %r72;
	ld.shared.u32 	%r74, [_ZZ8getmaxcuPjiiE12localBiggest+124];
	max.s32 	%r75, %r73, %r74;
	mul.wide.u32 	%rd5, %r2, 4;
	add.s64 	%rd6, %rd1, %rd5;
	st.global.u32 	[%rd6], %r75;
$L__BB0_6:
	ret;

}


// ===== COMPILED SASS (sm_100) =====

	.target	sm_100

	.elftype	@"ET_EXEC"


//--------------------- .note.nv.tkinfo           --------------------------
	.section	.note.nv.tkinfo,"",@"SHT_NOTE"
	.sectionflags	@"SHF_NOTE_NV_TKINFO"
	.tkinfo
        /*0018*/ 	.word	0x00000002
        /*0030*/ 	.string	""
        /*0030*/ 	.string	"ptxas"
        /*0030*/ 	.string	"Cuda compilation tools, release 13.0, V13.0.88"
        /*0030*/ 	.string	"Build cuda_13.0.r13.0/compiler.36424714_0"
        /*0030*/ 	.string	"-arch sm_100 -m 64 "



//--------------------- .note.nv.cuinfo           --------------------------
	.section	.note.nv.cuinfo,"",@"SHT_NOTE"
	.sectionflags	@"SHF_NOTE_NV_CUINFO"
        /*0018*/ 	.short	0x0002
        /*001a*/ 	.short	0x0064
        /*001c*/ 	.short	0x0082
	.zero		2


//--------------------- .nv.info                  --------------------------
	.section	.nv.info,"",@"SHT_CUDA_INFO"
	.align	4


	//----- nvinfo : EIATTR_REGCOUNT
	.align		4
        /*0000*/ 	.byte	0x04, 0x2f
        /*0002*/ 	.short	(.L_1 - .L_0)
	.align		4
.L_0:
        /*0004*/ 	.word	index@(_Z8getmaxcuPjii)
        /*0008*/ 	.word	0x0000001e


	//----- nvinfo : EIATTR_FRAME_SIZE
	.align		4
.L_1:
        /*000c*/ 	.byte	0x04, 0x11
        /*000e*/ 	.short	(.L_3 - .L_2)
	.align		4
.L_2:
        /*0010*/ 	.word	index@(_Z8getmaxcuPjii)
        /*0014*/ 	.word	0x00000000


	//----- nvinfo : EIATTR_MIN_STACK_SIZE
	.align		4
.L_3:
        /*0018*/ 	.byte	0x04, 0x12
        /*001a*/ 	.short	(.L_5 - .L_4)
	.align		4
.L_4:
        /*001c*/ 	.word	index@(_Z8getmaxcuPjii)
        /*0020*/ 	.word	0x00000000
.L_5:


//--------------------- .nv.compat                --------------------------
	.section	.nv.compat,"",@"SHT_CUDA_COMPAT_INFO"
	.align	4
        /*0000*/ 	.byte	0x02, 0x09, 0x00, 0x00, 0x02, 0x02, 0x01, 0x00, 0x02, 0x05, 0x05, 0x00, 0x03, 0x07, 0x01, 0x01
        /*0010*/ 	.byte	0x02, 0x03, 0x00, 0x00, 0x02, 0x06, 0x01, 0x00, 0x04, 0x0b, 0x08, 0x00, 0x09, 0x00, 0x00, 0x00
        /*0020*/ 	.byte	0x00, 0x00, 0x00, 0x00


//--------------------- .nv.info._Z8getmaxcuPjii  --------------------------
	.section	.nv.info._Z8getmaxcuPjii,"",@"SHT_CUDA_INFO"
	.sectionflags	@""
	.align	4


	//----- nvinfo : EIATTR_CUDA_API_VERSION
	.align		4
        /*0000*/ 	.byte	0x04, 0x37
        /*0002*/ 	.short	(.L_7 - .L_6)
.L_6:
        /*0004*/ 	.word	0x00000082


	//----- nvinfo : EIATTR_KPARAM_INFO
	.align		4
.L_7:
        /*0008*/ 	.byte	0x04, 0x17
        /*000a*/ 	.short	(.L_9 - .L_8)
.L_8:
        /*000c*/ 	.word	0x00000000
        /*0010*/ 	.short	0x0002
        /*0012*/ 	.short	0x000c
        /*0014*/ 	.byte	0x00, 0xf0, 0x11, 0x00


	//----- nvinfo : EIATTR_KPARAM_INFO
	.align		4
.L_9:
        /*0018*/ 	.byte	0x04, 0x17
        /*001a*/ 	.short	(.L_11 - .L_10)
.L_10:
        /*001c*/ 	.word	0x00000000
        /*0020*/ 	.short	0x0001
        /*0022*/ 	.short	0x0008
        /*0024*/ 	.byte	0x00, 0xf0, 0x11, 0x00


	//----- nvinfo : EIATTR_KPARAM_INFO
	.align		4
.L_11:
        /*0028*/ 	.byte	0x04, 0x17
        /*002a*/ 	.short	(.L_13 - .L_12)
.L_12:
        /*002c*/ 	.word	0x00000000
        /*0030*/ 	.short	0x0000
        /*0032*/ 	.short	0x0000
        /*0034*/ 	.byte	0x00, 0xf5, 0x21, 0x00


	//----- nvinfo : EIATTR_SPARSE_MMA_MASK
	.align		4
.L_13:
        /*0038*/ 	.byte	0x03, 0x50
        /*003a*/ 	.short	0x0000


	//----- nvinfo : EIATTR_MAXREG_COUNT
	.align		4
        /*003c*/ 	.byte	0x03, 0x1b
        /*003e*/ 	.short	0x00ff


	//----- nvinfo : EIATTR_NUM_BARRIERS
	.align		4
        /*0040*/ 	.byte	0x02, 0x4c
        /*0042*/ 	.byte	0x01
	.zero		1


	//----- nvinfo : EIATTR_MERCURY_ISA_VERSION
	.align		4
        /*0044*/ 	.byte	0x03, 0x5f
        /*0046*/ 	.short	0x0101


	//----- nvinfo : EIATTR_VRC_CTA_INIT_COUNT
	.align		4
        /*0048*/ 	.byte	0x02, 0x4a
	.zero		1
	.zero		1


	//----- nvinfo : EIATTR_EXIT_INSTR_OFFSETS
	.align		4
        /*004c*/ 	.byte	0x04, 0x1c
        /*004e*/ 	.short	(.L_15 - .L_14)


	//   ....[0]....
.L_14:
        /*0050*/ 	.word	0x00000240


	//   ....[1]....
        /*0054*/ 	.word	0x000003f0


	//----- nvinfo : EIATTR_CRS_STACK_SIZE
	.align		4
.L_15:
        /*0058*/ 	.byte	0x04, 0x1e
        /*005a*/ 	.short	(.L_17 - .L_16)
.L_16:
        /*005c*/ 	.word	0x00000000


	//----- nvinfo : EIATTR_CBANK_PARAM_SIZE
	.align		4
.L_17:
        /*0060*/ 	.byte	0x03, 0x19
        /*0062*/ 	.short	0x0010


	//----- nvinfo : EIATTR_PARAM_CBANK
	.align		4
        /*0064*/ 	.byte	0x04, 0x0a
        /*0066*/ 	.short	(.L_19 - .L_18)
	.align		4
.L_18:
        /*0068*/ 	.word	index@(.nv.constant0._Z8getmaxcuPjii)
        /*006c*/ 	.short	0x0380
        /*006e*/ 	.short	0x0010


	//----- nvinfo : EIATTR_SW_WAR
	.align		4
.L_19:
        /*0070*/ 	.byte	0x04, 0x36
        /*0072*/ 	.short	(.L_21 - .L_20)
.L_20:
        /*0074*/ 	.word	0x00000008
.L_21:


//--------------------- .nv.callgraph             --------------------------
	.section	.nv.callgraph,"",@"SHT_CUDA_CALLGRAPH"
	.align	4
	.sectionentsize	8
	.align		4
        /*0000*/ 	.word	0x00000000
	.align		4
        /*0004*/ 	.word	0xffffffff
	.align		4
        /*0008*/ 	.word	0x00000000
	.align		4
        /*000c*/ 	.word	0xfffffffe
	.align		4
        /*0010*/ 	.word	0x00000000
	.align		4
        /*0014*/ 	.word	0xfffffffd
	.align		4
        /*0018*/ 	.word	0x00000000
	.align		4
        /*001c*/ 	.word	0xfffffffc


//--------------------- .text._Z8getmaxcuPjii     --------------------------
	.section	.text._Z8getmaxcuPjii,"ax",@progbits
	.align	128
        .global         _Z8getmaxcuPjii
        .type           _Z8getmaxcuPjii,@function
        .size           _Z8getmaxcuPjii,(.L_x_3 - _Z8getmaxcuPjii)
        .other          _Z8getmaxcuPjii,@"STO_CUDA_ENTRY STV_DEFAULT"
_Z8getmaxcuPjii:
.text._Z8getmaxcuPjii:
[----:B------:R-:W-:Y:S01]  /*0000*/  LDC R1, c[0x0][0x37c] ;  /* 0x0000df00ff017b82 */ /* 0x000fe20000000800 */
[----:B------:R-:W0:Y:S07]  /*0010*/  S2R R9, SR_TID.X ;  /* 0x0000000000097919 */ /* 0x000e2e0000002100 */
[----:B------:R-:W1:Y:S01]  /*0020*/  LDC.64 R2, c[0x0][0x380] ;  /* 0x0000e000ff027b82 */ /* 0x000e620000000a00 */
[----:B------:R-:W-:Y:S01]  /*0030*/  BSSY.RECONVERGENT B0, `(.L_x_0) ;  /* 0x000000f000007945 */ /* 0x000fe20003800200 */
[----:B------:R-:W2:Y:S01]  /*0040*/  S2R R0, SR_CTAID.X ;  /* 0x0000000000007919 */ /* 0x000ea20000002500 */
[----:B0-----:R-:W-:-:S13]  /*0050*/  ISETP.NE.AND P1, PT, R9, RZ, PT ;  /* 0x000000ff0900720c */ /* 0x001fda0003f25270 */
[----:B--2---:R-:W-:Y:S05]  /*0060*/  @P1 BRA `(.L_x_1) ;  /* 0x00000000002c1947 */ /* 0x004fea0003800000 */
[----:B------:R-:W0:Y:S01]  /*0070*/  S2UR UR5, SR_CgaCtaId ;  /* 0x00000000000579c3 */ /* 0x000e220000008800 */
[----:B------:R-:W-:Y:S02]  /*0080*/  UMOV UR4, 0x400 ;  /* 0x0000040000047882 */ /* 0x000fe40000000000 */
[----:B0-----:R-:W-:-:S09]  /*0090*/  ULEA UR4, UR5, UR4, 0x18 ;  /* 0x0000000405047291 */ /* 0x001fd2000f8ec0ff */
[----:B------:R-:W-:Y:S04]  /*00a0*/  STS.128 [UR4], RZ ;  /* 0x000000ffff007988 */ /* 0x000fe80008000c04 */
[----:B------:R-:W-:Y:S04]  /*00b0*/  STS.128 [UR4+0x10], RZ ;  /* 0x000010ffff007988 */ /* 0x000fe80008000c04 */
[----:B------:R-:W-:Y:S04]  /*00c0*/  STS.128 [UR4+0x20], RZ ;  /* 0x000020ffff007988 */ /* 0x000fe80008000c04 */
[----:B------:R-:W-:Y:S04]  /*00d0*/  STS.128 [UR4+0x30], RZ ;  /* 0x000030ffff007988 */ /* 0x000fe80008000c04 */
[----:B------:R-:W-:Y:S04]  /*00e0*/  STS.128 [UR4+0x40], RZ ;  /* 0x000040ffff007988 */ /* 0x000fe80008000c04 */
[----:B------:R-:W-:Y:S04]  /*00f0*/  STS.128 [UR4+0x50], RZ ;  /* 0x000050ffff007988 */ /* 0x000fe80008000c04 */
[----:B------:R-:W-:Y:S04]  /*0100*/  STS.128 [UR4+0x60], RZ ;  /* 0x000060ffff007988 */ /* 0x000fe80008000c04 */
[----:B------:R-:W-:Y:S01]  /*0110*/  STS.128 [UR4+0x70], RZ ;  /* 0x000070ffff007988 */ /* 0x000fe20008000c04 */
.L_x_1:
[----:B------:R-:W-:Y:S05]  /*0120*/  BSYNC.RECONVERGENT B0 ;  /* 0x0000000000007941 */ /* 0x000fea0003800200 */
.L_x_0:
[----:B------:R-:W0:Y:S01]  /*0130*/  LDCU UR4, c[0x0][0x360] ;  /* 0x00006c00ff0477ac */ /* 0x000e220008000800 */
[----:B------:R-:W-:Y:S06]  /*0140*/  BAR.SYNC.DEFER_BLOCKING 0x0 ;  /* 0x0000000000007b1d */ /* 0x000fec0000010000 */
[----:B------:R-:W2:Y:S01]  /*0150*/  LDCU.64 UR6, c[0x0][0x358] ;  /* 0x00006b00ff0677ac */ /* 0x000ea20008000a00 */
[----:B0-----:R-:W-:-:S04]  /*0160*/  IMAD R7, R0, UR4, R9 ;  /* 0x0000000400077c24 */ /* 0x001fc8000f8e0209 */
[----:B-1----:R-:W-:-:S06]  /*0170*/  IMAD.WIDE R4, R7, 0x4, R2 ;  /* 0x0000000407047825 */ /* 0x002fcc00078e0202 */
[----:B--2---:R-:W2:Y:S01]  /*0180*/  LDG.E R4, desc[UR6][R4.64] ;  /* 0x0000000604047981 */ /* 0x004ea2000c1e1900 */
[----:B------:R-:W0:Y:S01]  /*0190*/  S2UR UR5, SR_CgaCtaId ;  /* 0x00000000000579c3 */ /* 0x000e220000008800 */
[----:B------:R-:W-:Y:S01]  /*01a0*/  UMOV UR4, 0x400 ;  /* 0x0000040000047882 */ /* 0x000fe20000000000 */
[----:B------:R-:W-:-:S04]  /*01b0*/  SHF.R.U32.HI R6, RZ, 0x3, R9 ;  /* 0x00000003ff067819 */ /* 0x000fc80000011609 */
[----:B------:R-:W-:Y:S01]  /*01c0*/  LOP3.LUT R9, R6, 0x7c, RZ, 0xc0, !PT ;  /* 0x0000007c06097812 */ /* 0x000fe200078ec0ff */
[----:B0-----:R-:W-:Y:S01]  /*01d0*/  ULEA UR4, UR5, UR4, 0x18 ;  /* 0x0000000405047291 */ /* 0x001fe2000f8ec0ff */
[----:B------:R-:W0:Y:S08]  /*01e0*/  LDCU UR5, c[0x0][0x388] ;  /* 0x00007100ff0577ac */ /* 0x000e300008000800 */
[----:B------:R-:W2:Y:S02]  /*01f0*/  LDS R11, [R9+UR4] ;  /* 0x00000004090b7984 */ /* 0x000ea40008000800 */
[----:B--2---:R-:W-:-:S04]  /*0200*/  ISETP.GT.U32.AND P0, PT, R4, R11, PT ;  /* 0x0000000b0400720c */ /* 0x004fc80003f04070 */
[----:B0-----:R-:W-:-:S13]  /*0210*/  ISETP.GE.OR P0, PT, R7, UR5, !P0 ;  /* 0x0000000507007c0c */ /* 0x001fda000c706670 */
[----:B------:R0:W-:Y:S01]  /*0220*/  @!P0 STS [R9+UR4], R4 ;  /* 0x0000000409008988 */ /* 0x0001e20008000804 */
[----:B------:R-:W-:Y:S06]  /*0230*/  BAR.SYNC.DEFER_BLOCKING 0x0 ;  /* 0x0000000000007b1d */ /* 0x000fec0000010000 */
[----:B------:R-:W-:Y:S05]  /*0240*/  @P1 EXIT ;  /* 0x000000000000194d */ /* 0x000fea0003800000 */
[----:B------:R-:W1:Y:S01]  /*0250*/  LDS.128 R24, [UR4] ;  /* 0x00000004ff187984 */ /* 0x000e620008000c00 */
[----:B------:R-:W-:-:S03]  /*0260*/  IMAD.WIDE.U32 R2, R0, 0x4, R2 ;  /* 0x0000000400027825 */ /* 0x000fc600078e0002 */
[----:B0-----:R-:W0:Y:S04]  /*0270*/  LDS.128 R8, [UR4+0x10] ;  /* 0x00001004ff087984 */ /* 0x001e280008000c00 */
[----:B------:R-:W2:Y:S04]  /*0280*/  LDS.128 R12, [UR4+0x20] ;  /* 0x00002004ff0c7984 */ /* 0x000ea80008000c00 */
[----:B------:R-:W3:Y:S04]  /*0290*/  LDS.128 R16, [UR4+0x30] ;  /* 0x00003004ff107984 */ /* 0x000ee80008000c00 */
[----:B------:R-:W4:Y:S04]  /*02a0*/  LDS.128 R20, [UR4+0x40] ;  /* 0x00004004ff147984 */ /* 0x000f280008000c00 */
[----:B------:R-:W5:Y:S01]  /*02b0*/  LDS.128 R4, [UR4+0x50] ;  /* 0x00005004ff047984 */ /* 0x000f620008000c00 */
[----:B-1----:R-:W-:-:S04]  /*02c0*/  VIMNMX3 R24, R24, R25, R26, !PT ;  /* 0x000000191818720f */ /* 0x002fc8000780011a */
[----:B0-----:R-:W-:Y:S02]  /*02d0*/  VIMNMX3 R8, R24, R27, R8, !PT ;  /* 0x0000001b1808720f */ /* 0x001fe40007800108 */
[----:B------:R-:W0:Y:S02]  /*02e0*/  LDS.128 R24, [UR4+0x60] ;  /* 0x00006004ff187984 */ /* 0x000e240008000c00 */
[----:B------:R-:W-:-:S04]  /*02f0*/  VIMNMX3 R8, R8, R9, R10, !PT ;  /* 0x000000090808720f */ /* 0x000fc8000780010a */
[----:B--2---:R-:W-:-:S04]  /*0300*/  VIMNMX3 R8, R8, R11, R12, !PT ;  /* 0x0000000b0808720f */ /* 0x004fc8000780010c */
[----:B------:R-:W-:Y:S02]  /*0310*/  VIMNMX3 R13, R8, R13, R14, !PT ;  /* 0x0000000d080d720f */ /* 0x000fe4000780010e */
[----:B------:R-:W1:Y:S02]  /*0320*/  LDS.128 R8, [UR4+0x70] ;  /* 0x00007004ff087984 */ /* 0x000e640008000c00 */
[----:B---3--:R-:W-:-:S04]  /*0330*/  VIMNMX3 R13, R13, R15, R16, !PT ;  /* 0x0000000f0d0d720f */ /* 0x008fc80007800110 */
[----:B------:R-:W-:-:S04]  /*0340*/  VIMNMX3 R13, R13, R17, R18, !PT ;  /* 0x000000110d0d720f */ /* 0x000fc80007800112 */
[----:B----4-:R-:W-:-:S04]  /*0350*/  VIMNMX3 R13, R13, R19, R20, !PT ;  /* 0x000000130d0d720f */ /* 0x010fc80007800114 */
[----:B------:R-:W-:-:S04]  /*0360*/  VIMNMX3 R13, R13, R21, R22, !PT ;  /* 0x000000150d0d720f */ /* 0x000fc80007800116 */
[----:B-----5:R-:W-:-:S04]  /*0370*/  VIMNMX3 R4, R13, R23, R4, !PT ;  /* 0x000000170d04720f */ /* 0x020fc80007800104 */
[----:B------:R-:W-:-:S04]  /*0380*/  VIMNMX3 R4, R4, R5, R6, !PT ;  /* 0x000000050404720f */ /* 0x000fc80007800106 */
[----:B0-----:R-:W-:-:S04]  /*0390*/  VIMNMX3 R4, R4, R7, R24, !PT ;  /* 0x000000070404720f */ /* 0x001fc80007800118 */
[----:B------:R-:W-:-:S04]  /*03a0*/  VIMNMX3 R4, R4, R25, R26, !PT ;  /* 0x000000190404720f */ /* 0x000fc8000780011a */
[----:B-1----:R-:W-:-:S04]  /*03b0*/  VIMNMX3 R4, R4, R27, R8, !PT ;  /* 0x0000001b0404720f */ /* 0x002fc80007800108 */
[----:B------:R-:W-:-:S04]  /*03c0*/  VIMNMX3 R4, R4, R9, R10, !PT ;  /* 0x000000090404720f */ /* 0x000fc8000780010a */
[----:B------:R-:W-:-:S05]  /*03d0*/  VIMNMX R11, PT, PT, R4, R11, !PT ;  /* 0x0000000b040b7248 */ /* 0x000fca0007fe0100 */
[----:B------:R-:W-:Y:S01]  /*03e0*/  STG.E desc[UR6][R2.64], R11 ;  /* 0x0000000b02007986 */ /* 0x000fe2000c101906 */
[----:B------:R-:W-:Y:S05]  /*03f0*/  EXIT ;  /* 0x000000000000794d */ /* 0x000fea0003800000 */
.L_x_2:
[----:B------:R-:W-:-:S00]  /*0400*/  BRA `(.L_x_2) ;  /* 0xfffffffc00fc7947 */ /* 0x000fc0000383ffff */
[----:B------:R-:W-:-:S00]  /*0410*/  NOP ;  /* 0x0000000000007918 */ /* 0x000fc00000000000 */
        /* <DEDUP_REMOVED lines=14> */
.L_x_3:


//--------------------- .nv.shared._Z8getmaxcuPjii --------------------------
	.section	.nv.shared._Z8getmaxcuPjii,"aw",@nobits
	.sectionflags	@""
	.align	4
.nv.shared._Z8getmaxcuPjii:
	.zero		1152


//--------------------- .nv.shared.reserved.0     --------------------------
	.section	.nv.shared.reserved.0,"aw",@nobits
	.weak		__nv_reservedSMEM_offset_0_alias
	.size		__nv_reservedSMEM_offset_0_alias, 0, 64
	.other		__nv_reservedSMEM_offset_0_alias,@"STO_CUDA_RESERVED_SHARED STV_DEFAULT"
__nv_reservedSMEM_offset_0_alias:
	.zero		0
	.zero		64


//--------------------- .nv.constant0._Z8getmaxcuPjii --------------------------
	.section	.nv.constant0._Z8getmaxcuPjii,"a",@progbits
	.sectionflags	@""
	.align	4
.nv.constant0._Z8getmaxcuPjii:
	.zero		912


//--------------------- SYMBOLS --------------------------

	.type		.nv.reservedSmem.offset0,@object
	.size		.nv.reservedSmem.offset0,0x4
	.type		.nv.reservedSmem.cap,@object
	.size		.nv.reservedSmem.cap,0x4
